//
// Generated by NVIDIA NVVM Compiler
//
// Compiler Build ID: CL-36424714
// Cuda compilation tools, release 13.0, V13.0.88
// Based on NVVM 20.0.0
//

.version 9.0
.target sm_100
.address_size 64

	// .globl	matrixRemoveBiasTop

.visible .entry matrixRemoveBiasTop(
	.param .u64 .ptr .align 1 matrixRemoveBiasTop_param_0,
	.param .u64 .ptr .align 1 matrixRemoveBiasTop_param_1,
	.param .u32 matrixRemoveBiasTop_param_2,
	.param .u32 matrixRemoveBiasTop_param_3,
	.param .u32 matrixRemoveBiasTop_param_4,
	.param .u32 matrixRemoveBiasTop_param_5
)
{
	.reg .pred 	%p<4>;
	.reg .b32 	%r<13>;
	.reg .b32 	%f<2>;
	.reg .b64 	%rd<9>;

	ld.param.u64 	%rd1, [matrixRemoveBiasTop_param_0];
	ld.param.u64 	%rd2, [matrixRemoveBiasTop_param_1];
	ld.param.u32 	%r2, [matrixRemoveBiasTop_param_2];
	ld.param.u32 	%r3, [matrixRemoveBiasTop_param_3];
	ld.param.u32 	%r4, [matrixRemoveBiasTop_param_4];
	ld.param.u32 	%r5, [matrixRemoveBiasTop_param_5];
	mov.u32 	%r6, %tid.x;
	mov.u32 	%r7, %ctaid.x;
	mad.lo.s32 	%r8, %r3, %r7, %r6;
	mov.u32 	%r9, %tid.y;
	mov.u32 	%r10, %ctaid.y;
	mad.lo.s32 	%r11, %r4, %r10, %r9;
	mad.lo.s32 	%r1, %r11, %r2, %r8;
	setp.ge.s32 	%p1, %r1, %r5;
	setp.ge.s32 	%p2, %r8, %r2;
	or.pred  	%p3, %p2, %p1;
	@%p3 bra 	$L__BB0_2;
	cvta.to.global.u64 	%rd3, %rd2;
	cvta.to.global.u64 	%rd4, %rd1;
	add.s32 	%r12, %r1, %r2;
	mul.wide.s32 	%rd5, %r12, 4;
	add.s64 	%rd6, %rd3, %rd5;
	ld.global.f32 	%f1, [%rd6];
	mul.wide.s32 	%rd7, %r1, 4;
	add.s64 	%rd8, %rd4, %rd7;
	st.global.f32 	[%rd8], %f1;
$L__BB0_2:
	ret;

}


// ===== COMPILED SASS (sm_100) =====

	.target	sm_100

	.elftype	@"ET_EXEC"


//--------------------- .note.nv.tkinfo           --------------------------
	.section	.note.nv.tkinfo,"",@"SHT_NOTE"
	.sectionflags	@"SHF_NOTE_NV_TKINFO"
	.tkinfo
        /*0018*/ 	.word	0x00000002
        /*0030*/ 	.string	""
        /*0030*/ 	.string	"ptxas"
        /*0030*/ 	.string	"Cuda compilation tools, release 13.0, V13.0.88"
        /*0030*/ 	.string	"Build cuda_13.0.r13.0/compiler.36424714_0"
        /*0030*/ 	.string	"-arch sm_100 -m 64 "



//--------------------- .note.nv.cuinfo           --------------------------
	.section	.note.nv.cuinfo,"",@"SHT_NOTE"
	.sectionflags	@"SHF_NOTE_NV_CUINFO"
        /*0018*/ 	.short	0x0002
        /*001a*/ 	.short	0x0064
        /*001c*/ 	.short	0x0082
	.zero		2


//--------------------- .nv.info                  --------------------------
	.section	.nv.info,"",@"SHT_CUDA_INFO"
	.align	4


	//----- nvinfo : EIATTR_REGCOUNT
	.align		4
        /*0000*/ 	.byte	0x04, 0x2f
        /*0002*/ 	.short	(.L_1 - .L_0)
	.align		4
.L_0:
        /*0004*/ 	.word	index@(matrixRemoveBiasTop)
        /*0008*/ 	.word	0x0000000c


	//----- nvinfo : EIATTR_FRAME_SIZE
	.align		4
.L_1:
        /*000c*/ 	.byte	0x04, 0x11
        /*000e*/ 	.short	(.L_3 - .L_2)
	.align		4
.L_2:
        /*0010*/ 	.word	index@(matrixRemoveBiasTop)
        /*0014*/ 	.word	0x00000000


	//----- nvinfo : EIATTR_MIN_STACK_SIZE
	.align		4
.L_3:
        /*0018*/ 	.byte	0x04, 0x12
        /*001a*/ 	.short	(.L_5 - .L_4)
	.align		4
.L_4:
        /*001c*/ 	.word	index@(matrixRemoveBiasTop)
        /*0020*/ 	.word	0x00000000
.L_5:


//--------------------- .nv.compat                --------------------------
	.section	.nv.compat,"",@"SHT_CUDA_COMPAT_INFO"
	.align	4
        /*0000*/ 	.byte	0x02, 0x09, 0x00, 0x00, 0x02, 0x02, 0x01, 0x00, 0x02, 0x05, 0x05, 0x00, 0x03, 0x07, 0x01, 0x01
        /*0010*/ 	.byte	0x02, 0x03, 0x00, 0x00, 0x02, 0x06, 0x01, 0x00, 0x04, 0x0b, 0x08, 0x00, 0x09, 0x00, 0x00, 0x00
        /*0020*/ 	.byte	0x00, 0x00, 0x00, 0x00


//--------------------- .nv.info.matrixRemoveBiasTop --------------------------
	.section	.nv.info.matrixRemoveBiasTop,"",@"SHT_CUDA_INFO"
	.sectionflags	@""
	.align	4


	//----- nvinfo : EIATTR_CUDA_API_VERSION
	.align		4
        /*0000*/ 	.byte	0x04, 0x37
        /*0002*/ 	.short	(.L_7 - .L_6)
.L_6:
        /*0004*/ 	.word	0x00000082


	//----- nvinfo : EIATTR_KPARAM_INFO
	.align		4
.L_7:
        /*0008*/ 	.byte	0x04, 0x17
        /*000a*/ 	.short	(.L_9 - .L_8)
.L_8:
        /*000c*/ 	.word	0x00000000
        /*0010*/ 	.short	0x0005
        /*0012*/ 	.short	0x001c
        /*0014*/ 	.byte	0x00, 0xf0, 0x11, 0x00


	//----- nvinfo : EIATTR_KPARAM_INFO
	.align		4
.L_9:
        /*0018*/ 	.byte	0x04, 0x17
        /*001a*/ 	.short	(.L_11 - .L_10)
.L_10:
        /*001c*/ 	.word	0x00000000
        /*0020*/ 	.short	0x0004
        /*0022*/ 	.short	0x0018
        /*0024*/ 	.byte	0x00, 0xf0, 0x11, 0x00


	//----- nvinfo : EIATTR_KPARAM_INFO
	.align		4
.L_11:
        /*0028*/ 	.byte	0x04, 0x17
        /*002a*/ 	.short	(.L_13 - .L_12)
.L_12:
        /*002c*/ 	.word	0x00000000
        /*0030*/ 	.short	0x0003
        /*0032*/ 	.short	0x0014
        /*0034*/ 	.byte	0x00, 0xf0, 0x11, 0x00


	//----- nvinfo : EIATTR_KPARAM_INFO
	.align		4
.L_13:
        /*0038*/ 	.byte	0x04, 0x17
        /*003a*/ 	.short	(.L_15 - .L_14)
.L_14:
        /*003c*/ 	.word	0x00000000
        /*0040*/ 	.short	0x0002
        /*0042*/ 	.short	0x0010
        /*0044*/ 	.byte	0x00, 0xf0, 0x11, 0x00


	//----- nvinfo : EIATTR_KPARAM_INFO
	.align		4
.L_15:
        /*0048*/ 	.byte	0x04, 0x17
        /*004a*/ 	.short	(.L_17 - .L_16)
.L_16:
        /*004c*/ 	.word	0x00000000
        /*0050*/ 	.short	0x0001
        /*0052*/ 	.short	0x0008
        /*0054*/ 	.byte	0x00, 0xf5, 0x21, 0x00


	//----- nvinfo : EIATTR_KPARAM_INFO
	.align		4
.L_17:
        /*0058*/ 	.byte	0x04, 0x17
        /*005a*/ 	.short	(.L_19 - .L_18)
.L_18:
        /*005c*/ 	.word	0x00000000
        /*0060*/ 	.short	0x0000
        /*0062*/ 	.short	0x0000
        /*0064*/ 	.byte	0x00, 0xf5, 0x21, 0x00


	//----- nvinfo : EIATTR_SPARSE_MMA_MASK
	.align		4
.L_19:
        /*0068*/ 	.byte	0x03, 0x50
        /*006a*/ 	.short	0x0000


	//----- nvinfo : EIATTR_MAXREG_COUNT
	.align		4
        /*006c*/ 	.byte	0x03, 0x1b
        /*006e*/ 	.short	0x00ff


	//----- nvinfo : EIATTR_MERCURY_ISA_VERSION
	.align		4
        /*0070*/ 	.byte	0x03, 0x5f
        /*0072*/ 	.short	0x0101


	//----- nvinfo : EIATTR_VRC_CTA_INIT_COUNT
	.align		4
        /*0074*/ 	.byte	0x02, 0x4a
	.zero		1
	.zero		1


	//----- nvinfo : EIATTR_EXIT_INSTR_OFFSETS
	.align		4
        /*0078*/ 	.byte	0x04, 0x1c
        /*007a*/ 	.short	(.L_21 - .L_20)


	//   ....[0]....
.L_20:
        /*007c*/ 	.word	0x000000c0


	//   ....[1]....
        /*0080*/ 	.word	0x00000150


	//----- nvinfo : EIATTR_CBANK_PARAM_SIZE
	.align		4
.L_21:
        /*0084*/ 	.byte	0x03, 0x19
        /*0086*/ 	.short	0x0020


	//----- nvinfo : EIATTR_PARAM_CBANK
	.align		4
        /*0088*/ 	.byte	0x04, 0x0a
        /*008a*/ 	.short	(.L_23 - .L_22)
	.align		4
.L_22:
        /*008c*/ 	.word	index@(.nv.constant0.matrixRemoveBiasTop)
        /*0090*/ 	.short	0x0380
        /*0092*/ 	.short	0x0020


	//----- nvinfo : EIATTR_SW_WAR
	.align		4
.L_23:
        /*0094*/ 	.byte	0x04, 0x36
        /*0096*/ 	.short	(.L_25 - .L_24)
.L_24:
        /*0098*/ 	.word	0x00000008
.L_25:


//--------------------- .nv.callgraph             --------------------------
	.section	.nv.callgraph,"",@"SHT_CUDA_CALLGRAPH"
	.align	4
	.sectionentsize	8
	.align		4
        /*0000*/ 	.word	0x00000000
	.align		4
        /*0004*/ 	.word	0xffffffff
	.align		4
        /*0008*/ 	.word	0x00000000
	.align		4
        /*000c*/ 	.word	0xfffffffe
	.align		4
        /*0010*/ 	.word	0x00000000
	.align		4
        /*0014*/ 	.word	0xfffffffd
	.align		4
        /*0018*/ 	.word	0x00000000
	.align		4
        /*001c*/ 	.word	0xfffffffc


//--------------------- .text.matrixRemoveBiasTop --------------------------
	.section	.text.matrixRemoveBiasTop,"ax",@progbits
	.align	128
        .global         matrixRemoveBiasTop
        .type           matrixRemoveBiasTop,@function
        .size           matrixRemoveBiasTop,(.L_x_1 - matrixRemoveBiasTop)
        .other          matrixRemoveBiasTop,@"STO_CUDA_ENTRY STV_DEFAULT"
matrixRemoveBiasTop:
.text.matrixRemoveBiasTop:
[----:B------:R-:W-:Y:S01]  /*0000*/  LDC R1, c[0x0][0x37c] ;  /* 0x0000df00ff017b82 */ /* 0x000fe20000000800 */
[----:B------:R-:W0:Y:S07]  /*0010*/  S2R R0, SR_TID.X ;  /* 0x0000000000007919 */ /* 0x000e2e0000002100 */
[----:B------:R-:W0:Y:S01]  /*0020*/  S2UR UR4, SR_CTAID.X ;  /* 0x00000000000479c3 */ /* 0x000e220000002500 */
[----:B------:R-:W1:Y:S07]  /*0030*/  S2R R5, SR_TID.Y ;  /* 0x0000000000057919 */ /* 0x000e6e0000002200 */
[----:B------:R-:W0:Y:S08]  /*0040*/  LDC.64 R6, c[0x0][0x390] ;  /* 0x0000e400ff067b82 */ /* 0x000e300000000a00 */
[----:B------:R-:W1:Y:S08]  /*0050*/  S2UR UR5, SR_CTAID.Y ;  /* 0x00000000000579c3 */ /* 0x000e700000002600 */
[----:B------:R-:W1:Y:S01]  /*0060*/  LDC.64 R8, c[0x0][0x398] ;  /* 0x0000e600ff087b82 */ /* 0x000e620000000a00 */
[----:B0-----:R-:W-:-:S02]  /*0070*/  IMAD R3, R7, UR4, R0 ;  /* 0x0000000407037c24 */ /* 0x001fc4000f8e0200 */
[----:B-1----:R-:W-:-:S04]  /*0080*/  IMAD R0, R8, UR5, R5 ;  /* 0x0000000508007c24 */ /* 0x002fc8000f8e0205 */
[----:B------:R-:W-:-:S05]  /*0090*/  IMAD R7, R0, R6, R3 ;  /* 0x0000000600077224 */ /* 0x000fca00078e0203 */
[----:B------:R-:W-:-:S04]  /*00a0*/  ISETP.GE.AND P0, PT, R7, R9, PT ;  /* 0x000000090700720c */ /* 0x000fc80003f06270 */
[----:B------:R-:W-:-:S13]  /*00b0*/  ISETP.GE.OR P0, PT, R3, R6, P0 ;  /* 0x000000060300720c */ /* 0x000fda0000706670 */
[----:B------:R-:W-:Y:S05]  /*00c0*/  @P0 EXIT ;  /* 0x000000000000094d */ /* 0x000fea0003800000 */
[----:B------:R-:W0:Y:S01]  /*00d0*/  LDC.64 R2, c[0x0][0x388] ;  /* 0x0000e200ff027b82 */ /* 0x000e220000000a00 */
[----:B------:R-:W1:Y:S01]  /*00e0*/  LDCU.64 UR4, c[0x0][0x358] ;  /* 0x00006b00ff0477ac */ /* 0x000e620008000a00 */
[----:B------:R-:W-:-:S05]  /*00f0*/  IADD3 R5, PT, PT, R7, R6, RZ ;  /* 0x0000000607057210 */ /* 0x000fca0007ffe0ff */
[----:B0-----:R-:W-:Y:S02]  /*0100*/  IMAD.WIDE R2, R5, 0x4, R2 ;  /* 0x0000000405027825 */ /* 0x001fe400078e0202 */
[----:B------:R-:W0:Y:S04]  /*0110*/  LDC.64 R4, c[0x0][0x380] ;  /* 0x0000e000ff047b82 */ /* 0x000e280000000a00 */
[----:B-1----:R-:W2:Y:S01]  /*0120*/  LDG.E R3, desc[UR4][R2.64] ;  /* 0x0000000402037981 */ /* 0x002ea2000c1e1900 */
[----:B0-----:R-:W-:-:S05]  /*0130*/  IMAD.WIDE R4, R7, 0x4, R4 ;  /* 0x0000000407047825 */ /* 0x001fca00078e0204 */
[----:B--2---:R-:W-:Y:S01]  /*0140*/  STG.E desc[UR4][R4.64], R3 ;  /* 0x0000000304007986 */ /* 0x004fe2000c101904 */
[----:B------:R-:W-:Y:S05]  /*0150*/  EXIT ;  /* 0x000000000000794d */ /* 0x000fea0003800000 */
.L_x_0:
[----:B------:R-:W-:-:S00]  /*0160*/  BRA `(.L_x_0) ;  /* 0xfffffffc00fc7947 */ /* 0x000fc0000383ffff */
[----:B------:R-:W-:-:S00]  /*0170*/  NOP ;  /* 0x0000000000007918 */ /* 0x000fc00000000000 */
        /* <DEDUP_REMOVED lines=8> */
.L_x_1:


//--------------------- .nv.shared.reserved.0     --------------------------
	.section	.nv.shared.reserved.0,"aw",@nobits
	.weak		__nv_reservedSMEM_offset_0_alias
	.size		__nv_reservedSMEM_offset_0_alias, 0, 64
	.other		__nv_reservedSMEM_offset_0_alias,@"STO_CUDA_RESERVED_SHARED STV_DEFAULT"
__nv_reservedSMEM_offset_0_alias:
	.zero		0
	.zero		64


//--------------------- .nv.constant0.matrixRemoveBiasTop --------------------------
	.section	.nv.constant0.matrixRemoveBiasTop,"a",@progbits
	.sectionflags	@""
	.align	4
.nv.constant0.matrixRemoveBiasTop:
	.zero		928


//--------------------- SYMBOLS --------------------------

	.type		.nv.reservedSmem.offset0,@object
	.size		.nv.reservedSmem.offset0,0x4
